//
// Generated by NVIDIA NVVM Compiler
//
// Compiler Build ID: CL-36424714
// Cuda compilation tools, release 13.0, V13.0.88
// Based on NVVM 20.0.0
//

.version 9.0
.target sm_100
.address_size 64

	// .globl	_Z9vectorAddPjS_S_

.visible .entry _Z9vectorAddPjS_S_(
	.param .u64 .ptr .align 1 _Z9vectorAddPjS_S__param_0,
	.param .u64 .ptr .align 1 _Z9vectorAddPjS_S__param_1,
	.param .u64 .ptr .align 1 _Z9vectorAddPjS_S__param_2
)
{
	.reg .pred 	%p<2>;
	.reg .b32 	%r<8>;
	.reg .b64 	%rd<11>;

	ld.param.u64 	%rd1, [_Z9vectorAddPjS_S__param_0];
	ld.param.u64 	%rd2, [_Z9vectorAddPjS_S__param_1];
	ld.param.u64 	%rd3, [_Z9vectorAddPjS_S__param_2];
	mov.u32 	%r2, %tid.x;
	mov.u32 	%r3, %ctaid.x;
	mov.u32 	%r4, %ntid.x;
	mad.lo.s32 	%r1, %r3, %r4, %r2;
	setp.gt.u32 	%p1, %r1, 499999999;
	@%p1 bra 	$L__BB0_2;
	cvta.to.global.u64 	%rd4, %rd1;
	cvta.to.global.u64 	%rd5, %rd2;
	cvta.to.global.u64 	%rd6, %rd3;
	mul.wide.u32 	%rd7, %r1, 4;
	add.s64 	%rd8, %rd4, %rd7;
	ld.global.u32 	%r5, [%rd8];
	add.s64 	%rd9, %rd5, %rd7;
	ld.global.u32 	%r6, [%rd9];
	add.s32 	%r7, %r6, %r5;
	add.s64 	%rd10, %rd6, %rd7;
	st.global.u32 	[%rd10], %r7;
$L__BB0_2:
	ret;

}
	// .globl	_Z6warmupPj
.visible .entry _Z6warmupPj(
	.param .u64 .ptr .align 1 _Z6warmupPj_param_0
)
{
	.reg .pred 	%p<2>;
	.reg .b32 	%r<3>;
	.reg .b64 	%rd<3>;

	ld.param.u64 	%rd1, [_Z6warmupPj_param_0];
	mov.u32 	%r1, %tid.x;
	setp.ne.s32 	%p1, %r1, 0;
	@%p1 bra 	$L__BB1_2;
	cvta.to.global.u64 	%rd2, %rd1;
	mov.b32 	%r2, 555;
	st.global.u32 	[%rd2], %r2;
$L__BB1_2:
	ret;

}


// ===== COMPILED SASS (sm_100) =====

	.target	sm_100

	.elftype	@"ET_EXEC"


//--------------------- .note.nv.tkinfo           --------------------------
	.section	.note.nv.tkinfo,"",@"SHT_NOTE"
	.sectionflags	@"SHF_NOTE_NV_TKINFO"
	.tkinfo
        /*0018*/ 	.word	0x00000002
        /*0030*/ 	.string	""
        /*0030*/ 	.string	"ptxas"
        /*0030*/ 	.string	"Cuda compilation tools, release 13.0, V13.0.88"
        /*0030*/ 	.string	"Build cuda_13.0.r13.0/compiler.36424714_0"
        /*0030*/ 	.string	"-arch sm_100 -m 64 "



//--------------------- .note.nv.cuinfo           --------------------------
	.section	.note.nv.cuinfo,"",@"SHT_NOTE"
	.sectionflags	@"SHF_NOTE_NV_CUINFO"
        /*0018*/ 	.short	0x0002
        /*001a*/ 	.short	0x0064
        /*001c*/ 	.short	0x0082
	.zero		2


//--------------------- .nv.info                  --------------------------
	.section	.nv.info,"",@"SHT_CUDA_INFO"
	.align	4


	//----- nvinfo : EIATTR_REGCOUNT
	.align		4
        /*0000*/ 	.byte	0x04, 0x2f
        /*0002*/ 	.short	(.L_1 - .L_0)
	.align		4
.L_0:
        /*0004*/ 	.word	index@(_Z9vectorAddPjS_S_)
        /*0008*/ 	.word	0x0000000c


	//----- nvinfo : EIATTR_FRAME_SIZE
	.align		4
.L_1:
        /*000c*/ 	.byte	0x04, 0x11
        /*000e*/ 	.short	(.L_3 - .L_2)
	.align		4
.L_2:
        /*0010*/ 	.word	index@(_Z9vectorAddPjS_S_)
        /*0014*/ 	.word	0x00000000


	//----- nvinfo : EIATTR_REGCOUNT
	.align		4
.L_3:
        /*0018*/ 	.byte	0x04, 0x2f
        /*001a*/ 	.short	(.L_5 - .L_4)
	.align		4
.L_4:
        /*001c*/ 	.word	index@(_Z6warmupPj)
        /*0020*/ 	.word	0x00000008


	//----- nvinfo : EIATTR_FRAME_SIZE
	.align		4
.L_5:
        /*0024*/ 	.byte	0x04, 0x11
        /*0026*/ 	.short	(.L_7 - .L_6)
	.align		4
.L_6:
        /*0028*/ 	.word	index@(_Z6warmupPj)
        /*002c*/ 	.word	0x00000000


	//----- nvinfo : EIATTR_MIN_STACK_SIZE
	.align		4
.L_7:
        /*0030*/ 	.byte	0x04, 0x12
        /*0032*/ 	.short	(.L_9 - .L_8)
	.align		4
.L_8:
        /*0034*/ 	.word	index@(_Z6warmupPj)
        /*0038*/ 	.word	0x00000000


	//----- nvinfo : EIATTR_MIN_STACK_SIZE
	.align		4
.L_9:
        /*003c*/ 	.byte	0x04, 0x12
        /*003e*/ 	.short	(.L_11 - .L_10)
	.align		4
.L_10:
        /*0040*/ 	.word	index@(_Z9vectorAddPjS_S_)
        /*0044*/ 	.word	0x00000000
.L_11:


//--------------------- .nv.compat                --------------------------
	.section	.nv.compat,"",@"SHT_CUDA_COMPAT_INFO"
	.align	4
        /*0000*/ 	.byte	0x02, 0x09, 0x00, 0x00, 0x02, 0x02, 0x01, 0x00, 0x02, 0x05, 0x05, 0x00, 0x03, 0x07, 0x01, 0x01
        /*0010*/ 	.byte	0x02, 0x03, 0x00, 0x00, 0x02, 0x06, 0x01, 0x00, 0x04, 0x0b, 0x08, 0x00, 0x09, 0x00, 0x00, 0x00
        /*0020*/ 	.byte	0x00, 0x00, 0x00, 0x00


//--------------------- .nv.info._Z6warmupPj      --------------------------
	.section	.nv.info._Z6warmupPj,"",@"SHT_CUDA_INFO"
	.sectionflags	@""
	.align	4


	//----- nvinfo : EIATTR_CUDA_API_VERSION
	.align		4
        /*0000*/ 	.byte	0x04, 0x37
        /*0002*/ 	.short	(.L_13 - .L_12)
.L_12:
        /*0004*/ 	.word	0x00000082


	//----- nvinfo : EIATTR_KPARAM_INFO
	.align		4
.L_13:
        /*0008*/ 	.byte	0x04, 0x17
        /*000a*/ 	.short	(.L_15 - .L_14)
.L_14:
        /*000c*/ 	.word	0x00000000
        /*0010*/ 	.short	0x0000
        /*0012*/ 	.short	0x0000
        /*0014*/ 	.byte	0x00, 0xf5, 0x21, 0x00


	//----- nvinfo : EIATTR_SPARSE_MMA_MASK
	.align		4
.L_15:
        /*0018*/ 	.byte	0x03, 0x50
        /*001a*/ 	.short	0x0000


	//----- nvinfo : EIATTR_MAXREG_COUNT
	.align		4
        /*001c*/ 	.byte	0x03, 0x1b
        /*001e*/ 	.short	0x00ff


	//----- nvinfo : EIATTR_MERCURY_ISA_VERSION
	.align		4
        /*0020*/ 	.byte	0x03, 0x5f
        /*0022*/ 	.short	0x0101


	//----- nvinfo : EIATTR_VRC_CTA_INIT_COUNT
	.align		4
        /*0024*/ 	.byte	0x02, 0x4a
	.zero		1
	.zero		1


	//----- nvinfo : EIATTR_EXIT_INSTR_OFFSETS
	.align		4
        /*0028*/ 	.byte	0x04, 0x1c
        /*002a*/ 	.short	(.L_17 - .L_16)


	//   ....[0]....
.L_16:
        /*002c*/ 	.word	0x00000030


	//   ....[1]....
        /*0030*/ 	.word	0x00000080


	//----- nvinfo : EIATTR_CBANK_PARAM_SIZE
	.align		4
.L_17:
        /*0034*/ 	.byte	0x03, 0x19
        /*0036*/ 	.short	0x0008


	//----- nvinfo : EIATTR_PARAM_CBANK
	.align		4
        /*0038*/ 	.byte	0x04, 0x0a
        /*003a*/ 	.short	(.L_19 - .L_18)
	.align		4
.L_18:
        /*003c*/ 	.word	index@(.nv.constant0._Z6warmupPj)
        /*0040*/ 	.short	0x0380
        /*0042*/ 	.short	0x0008


	//----- nvinfo : EIATTR_SW_WAR
	.align		4
.L_19:
        /*0044*/ 	.byte	0x04, 0x36
        /*0046*/ 	.short	(.L_21 - .L_20)
.L_20:
        /*0048*/ 	.word	0x00000008
.L_21:


//--------------------- .nv.info._Z9vectorAddPjS_S_ --------------------------
	.section	.nv.info._Z9vectorAddPjS_S_,"",@"SHT_CUDA_INFO"
	.sectionflags	@""
	.align	4


	//----- nvinfo : EIATTR_CUDA_API_VERSION
	.align		4
        /*0000*/ 	.byte	0x04, 0x37
        /*0002*/ 	.short	(.L_23 - .L_22)
.L_22:
        /*0004*/ 	.word	0x00000082


	//----- nvinfo : EIATTR_KPARAM_INFO
	.align		4
.L_23:
        /*0008*/ 	.byte	0x04, 0x17
        /*000a*/ 	.short	(.L_25 - .L_24)
.L_24:
        /*000c*/ 	.word	0x00000000
        /*0010*/ 	.short	0x0002
        /*0012*/ 	.short	0x0010
        /*0014*/ 	.byte	0x00, 0xf5, 0x21, 0x00


	//----- nvinfo : EIATTR_KPARAM_INFO
	.align		4
.L_25:
        /*0018*/ 	.byte	0x04, 0x17
        /*001a*/ 	.short	(.L_27 - .L_26)
.L_26:
        /*001c*/ 	.word	0x00000000
        /*0020*/ 	.short	0x0001
        /*0022*/ 	.short	0x0008
        /*0024*/ 	.byte	0x00, 0xf5, 0x21, 0x00


	//----- nvinfo : EIATTR_KPARAM_INFO
	.align		4
.L_27:
        /*0028*/ 	.byte	0x04, 0x17
        /*002a*/ 	.short	(.L_29 - .L_28)
.L_28:
        /*002c*/ 	.word	0x00000000
        /*0030*/ 	.short	0x0000
        /*0032*/ 	.short	0x0000
        /*0034*/ 	.byte	0x00, 0xf5, 0x21, 0x00


	//----- nvinfo : EIATTR_SPARSE_MMA_MASK
	.align		4
.L_29:
        /*0038*/ 	.byte	0x03, 0x50
        /*003a*/ 	.short	0x0000


	//----- nvinfo : EIATTR_MAXREG_COUNT
	.align		4
        /*003c*/ 	.byte	0x03, 0x1b
        /*003e*/ 	.short	0x00ff


	//----- nvinfo : EIATTR_MERCURY_ISA_VERSION
	.align		4
        /*0040*/ 	.byte	0x03, 0x5f
        /*0042*/ 	.short	0x0101


	//----- nvinfo : EIATTR_VRC_CTA_INIT_COUNT
	.align		4
        /*0044*/ 	.byte	0x02, 0x4a
	.zero		1
	.zero		1


	//----- nvinfo : EIATTR_EXIT_INSTR_OFFSETS
	.align		4
        /*0048*/ 	.byte	0x04, 0x1c
        /*004a*/ 	.short	(.L_31 - .L_30)


	//   ....[0]....
.L_30:
        /*004c*/ 	.word	0x00000060


	//   ....[1]....
        /*0050*/ 	.word	0x00000120


	//----- nvinfo : EIATTR_CBANK_PARAM_SIZE
	.align		4
.L_31:
        /*0054*/ 	.byte	0x03, 0x19
        /*0056*/ 	.short	0x0018


	//----- nvinfo : EIATTR_PARAM_CBANK
	.align		4
        /*0058*/ 	.byte	0x04, 0x0a
        /*005a*/ 	.short	(.L_33 - .L_32)
	.align		4
.L_32:
        /*005c*/ 	.word	index@(.nv.constant0._Z9vectorAddPjS_S_)
        /*0060*/ 	.short	0x0380
        /*0062*/ 	.short	0x0018


	//----- nvinfo : EIATTR_SW_WAR
	.align		4
.L_33:
        /*0064*/ 	.byte	0x04, 0x36
        /*0066*/ 	.short	(.L_35 - .L_34)
.L_34:
        /*0068*/ 	.word	0x00000008
.L_35:


//--------------------- .nv.callgraph             --------------------------
	.section	.nv.callgraph,"",@"SHT_CUDA_CALLGRAPH"
	.align	4
	.sectionentsize	8
	.align		4
        /*0000*/ 	.word	0x00000000
	.align		4
        /*0004*/ 	.word	0xffffffff
	.align		4
        /*0008*/ 	.word	0x00000000
	.align		4
        /*000c*/ 	.word	0xfffffffe
	.align		4
        /*0010*/ 	.word	0x00000000
	.align		4
        /*0014*/ 	.word	0xfffffffd
	.align		4
        /*0018*/ 	.word	0x00000000
	.align		4
        /*001c*/ 	.word	0xfffffffc


//--------------------- .text._Z6warmupPj         --------------------------
	.section	.text._Z6warmupPj,"ax",@progbits
	.align	128
        .global         _Z6warmupPj
        .type           _Z6warmupPj,@function
        .size           _Z6warmupPj,(.L_x_2 - _Z6warmupPj)
        .other          _Z6warmupPj,@"STO_CUDA_ENTRY STV_DEFAULT"
_Z6warmupPj:
.text._Z6warmupPj:
[----:B------:R-:W-:Y:S01]  /*0000*/  LDC R1, c[0x0][0x37c] ;  /* 0x0000df00ff017b82 */ /* 0x000fe20000000800 */
[----:B------:R-:W0:Y:S02]  /*0010*/  S2R R0, SR_TID.X ;  /* 0x0000000000007919 */ /* 0x000e240000002100 */
[----:B0-----:R-:W-:-:S13]  /*0020*/  ISETP.NE.AND P0, PT, R0, RZ, PT ;  /* 0x000000ff0000720c */ /* 0x001fda0003f05270 */
[----:B------:R-:W-:Y:S05]  /*0030*/  @P0 EXIT ;  /* 0x000000000000094d */ /* 0x000fea0003800000 */
[----:B------:R-:W0:Y:S01]  /*0040*/  LDC.64 R2, c[0x0][0x380] ;  /* 0x0000e000ff027b82 */ /* 0x000e220000000a00 */
[----:B------:R-:W0:Y:S01]  /*0050*/  LDCU.64 UR4, c[0x0][0x358] ;  /* 0x00006b00ff0477ac */ /* 0x000e220008000a00 */
[----:B------:R-:W-:-:S05]  /*0060*/  HFMA2 R5, -RZ, RZ, 0, 3.3080577850341796875e-05 ;  /* 0x0000022bff057431 */ /* 0x000fca00000001ff */
[----:B0-----:R-:W-:Y:S01]  /*0070*/  STG.E desc[UR4][R2.64], R5 ;  /* 0x0000000502007986 */ /* 0x001fe2000c101904 */
[----:B------:R-:W-:Y:S05]  /*0080*/  EXIT ;  /* 0x000000000000794d */ /* 0x000fea0003800000 */
.L_x_0:
[----:B------:R-:W-:-:S00]  /*0090*/  BRA `(.L_x_0) ;  /* 0xfffffffc00fc7947 */ /* 0x000fc0000383ffff */
[----:B------:R-:W-:-:S00]  /*00a0*/  NOP ;  /* 0x0000000000007918 */ /* 0x000fc00000000000 */
        /* <DEDUP_REMOVED lines=13> */
.L_x_2:


//--------------------- .text._Z9vectorAddPjS_S_  --------------------------
	.section	.text._Z9vectorAddPjS_S_,"ax",@progbits
	.align	128
        .global         _Z9vectorAddPjS_S_
        .type           _Z9vectorAddPjS_S_,@function
        .size           _Z9vectorAddPjS_S_,(.L_x_3 - _Z9vectorAddPjS_S_)
        .other          _Z9vectorAddPjS_S_,@"STO_CUDA_ENTRY STV_DEFAULT"
_Z9vectorAddPjS_S_:
.text._Z9vectorAddPjS_S_:
[----:B------:R-:W-:Y:S01]  /*0000*/  LDC R1, c[0x0][0x37c] ;  /* 0x0000df00ff017b82 */ /* 0x000fe20000000800 */
[----:B------:R-:W0:Y:S07]  /*0010*/  S2R R9, SR_TID.X ;  /* 0x0000000000097919 */ /* 0x000e2e0000002100 */
[----:B------:R-:W0:Y:S08]  /*0020*/  S2UR UR4, SR_CTAID.X ;  /* 0x00000000000479c3 */ /* 0x000e300000002500 */
[----:B------:R-:W0:Y:S02]  /*0030*/  LDC R0, c[0x0][0x360] ;  /* 0x0000d800ff007b82 */ /* 0x000e240000000800 */
[----:B0-----:R-:W-:-:S05]  /*0040*/  IMAD R9, R0, UR4, R9 ;  /* 0x0000000400097c24 */ /* 0x001fca000f8e0209 */
[----:B------:R-:W-:-:S13]  /*0050*/  ISETP.GT.U32.AND P0, PT, R9, 0x1dcd64ff, PT ;  /* 0x1dcd64ff0900780c */ /* 0x000fda0003f04070 */
[----:B------:R-:W-:Y:S05]  /*0060*/  @P0 EXIT ;  /* 0x000000000000094d */ /* 0x000fea0003800000 */
[----:B------:R-:W0:Y:S01]  /*0070*/  LDC.64 R2, c[0x0][0x380] ;  /* 0x0000e000ff027b82 */ /* 0x000e220000000a00 */
[----:B------:R-:W1:Y:S07]  /*0080*/  LDCU.64 UR4, c[0x0][0x358] ;  /* 0x00006b00ff0477ac */ /* 0x000e6e0008000a00 */
[----:B------:R-:W2:Y:S08]  /*0090*/  LDC.64 R4, c[0x0][0x388] ;  /* 0x0000e200ff047b82 */ /* 0x000eb00000000a00 */
[----:B------:R-:W3:Y:S01]  /*00a0*/  LDC.64 R6, c[0x0][0x390] ;  /* 0x0000e400ff067b82 */ /* 0x000ee20000000a00 */
[----:B0-----:R-:W-:-:S06]  /*00b0*/  IMAD.WIDE.U32 R2, R9, 0x4, R2 ;  /* 0x0000000409027825 */ /* 0x001fcc00078e0002 */
[----:B-1----:R-:W4:Y:S01]  /*00c0*/  LDG.E R2, desc[UR4][R2.64] ;  /* 0x0000000402027981 */ /* 0x002f22000c1e1900 */
[----:B--2---:R-:W-:-:S06]  /*00d0*/  IMAD.WIDE.U32 R4, R9, 0x4, R4 ;  /* 0x0000000409047825 */ /* 0x004fcc00078e0004 */
[----:B------:R-:W4:Y:S01]  /*00e0*/  LDG.E R5, desc[UR4][R4.64] ;  /* 0x0000000404057981 */ /* 0x000f22000c1e1900 */
[----:B---3--:R-:W-:Y:S01]  /*00f0*/  IMAD.WIDE.U32 R6, R9, 0x4, R6 ;  /* 0x0000000409067825 */ /* 0x008fe200078e0006 */
[----:B----4-:R-:W-:-:S05]  /*0100*/  IADD3 R9, PT, PT, R2, R5, RZ ;  /* 0x0000000502097210 */ /* 0x010fca0007ffe0ff */
[----:B------:R-:W-:Y:S01]  /*0110*/  STG.E desc[UR4][R6.64], R9 ;  /* 0x0000000906007986 */ /* 0x000fe2000c101904 */
[----:B------:R-:W-:Y:S05]  /*0120*/  EXIT ;  /* 0x000000000000794d */ /* 0x000fea0003800000 */
.L_x_1:
        /* <DEDUP_REMOVED lines=13> */
.L_x_3:


//--------------------- .nv.shared.reserved.0     --------------------------
	.section	.nv.shared.reserved.0,"aw",@nobits
	.weak		__nv_reservedSMEM_offset_0_alias
	.size		__nv_reservedSMEM_offset_0_alias, 0, 64
	.other		__nv_reservedSMEM_offset_0_alias,@"STO_CUDA_RESERVED_SHARED STV_DEFAULT"
__nv_reservedSMEM_offset_0_alias:
	.zero		0
	.zero		64


//--------------------- .nv.constant0._Z6warmupPj --------------------------
	.section	.nv.constant0._Z6warmupPj,"a",@progbits
	.sectionflags	@""
	.align	4
.nv.constant0._Z6warmupPj:
	.zero		904


//--------------------- .nv.constant0._Z9vectorAddPjS_S_ --------------------------
	.section	.nv.constant0._Z9vectorAddPjS_S_,"a",@progbits
	.sectionflags	@""
	.align	4
.nv.constant0._Z9vectorAddPjS_S_:
	.zero		920


//--------------------- SYMBOLS --------------------------

	.type		.nv.reservedSmem.offset0,@object
	.size		.nv.reservedSmem.offset0,0x4
